//
// Generated by NVIDIA NVVM Compiler
//
// Compiler Build ID: CL-36424714
// Cuda compilation tools, release 13.0, V13.0.88
// Based on NVVM 20.0.0
//

.version 9.0
.target sm_100
.address_size 64

	// .globl	_Z19matrixMultiplyTiledPKfS0_Pfi
// _ZZ19matrixMultiplyTiledPKfS0_PfiE4ds_A has been demoted
// _ZZ19matrixMultiplyTiledPKfS0_PfiE4ds_B has been demoted

.visible .entry _Z19matrixMultiplyTiledPKfS0_Pfi(
	.param .u64 .ptr .align 1 _Z19matrixMultiplyTiledPKfS0_Pfi_param_0,
	.param .u64 .ptr .align 1 _Z19matrixMultiplyTiledPKfS0_Pfi_param_1,
	.param .u64 .ptr .align 1 _Z19matrixMultiplyTiledPKfS0_Pfi_param_2,
	.param .u32 _Z19matrixMultiplyTiledPKfS0_Pfi_param_3
)
{
	.reg .pred 	%p<18>;
	.reg .b32 	%r<70>;
	.reg .b32 	%f<181>;
	.reg .b64 	%rd<27>;
	// demoted variable
	.shared .align 4 .b8 _ZZ19matrixMultiplyTiledPKfS0_PfiE4ds_A[1024];
	// demoted variable
	.shared .align 4 .b8 _ZZ19matrixMultiplyTiledPKfS0_PfiE4ds_B[1024];
	ld.param.u64 	%rd4, [_Z19matrixMultiplyTiledPKfS0_Pfi_param_0];
	ld.param.u64 	%rd5, [_Z19matrixMultiplyTiledPKfS0_Pfi_param_1];
	ld.param.u32 	%r35, [_Z19matrixMultiplyTiledPKfS0_Pfi_param_3];
	cvta.to.global.u64 	%rd1, %rd5;
	cvta.to.global.u64 	%rd2, %rd4;
	mov.u32 	%r1, %tid.x;
	mov.u32 	%r2, %tid.y;
	mov.u32 	%r36, %ctaid.y;
	shl.b32 	%r37, %r36, 4;
	add.s32 	%r3, %r37, %r2;
	mov.u32 	%r38, %ctaid.x;
	shl.b32 	%r4, %r38, 4;
	add.s32 	%r5, %r4, %r1;
	setp.lt.s32 	%p1, %r35, 1;
	mov.f32 	%f180, 0f00000000;
	@%p1 bra 	$L__BB0_19;
	add.s32 	%r6, %r35, 15;
	mul.lo.s32 	%r7, %r35, %r3;
	shl.b32 	%r40, %r2, 6;
	mov.u32 	%r41, _ZZ19matrixMultiplyTiledPKfS0_PfiE4ds_A;
	add.s32 	%r8, %r41, %r40;
	shl.b32 	%r42, %r1, 2;
	add.s32 	%r9, %r8, %r42;
	mov.u32 	%r43, _ZZ19matrixMultiplyTiledPKfS0_PfiE4ds_B;
	add.s32 	%r11, %r43, %r42;
	add.s32 	%r10, %r11, %r40;
	setp.lt.u32 	%p2, %r35, 17;
	mov.f32 	%f180, 0f00000000;
	mov.b32 	%r69, 0;
	@%p2 bra 	$L__BB0_13;
	shr.u32 	%r45, %r6, 4;
	and.b32  	%r46, %r45, 134217726;
	neg.s32 	%r68, %r46;
	add.s32 	%r47, %r2, 16;
	mad.lo.s32 	%r48, %r35, %r47, %r1;
	add.s32 	%r65, %r48, %r4;
	shl.b32 	%r14, %r35, 5;
	mad.lo.s32 	%r49, %r2, %r35, %r1;
	add.s32 	%r64, %r49, %r4;
	add.s32 	%r62, %r1, %r7;
	mov.f32 	%f180, 0f00000000;
	mov.b32 	%r67, 16;
	cvt.u64.u32 	%rd10, %r7;
	cvt.u64.u32 	%rd11, %r1;
	mov.u32 	%r63, %r1;
	mov.u32 	%r66, %r2;
$L__BB0_3:
	setp.ge.u32 	%p3, %r3, %r35;
	setp.ge.s32 	%p4, %r63, %r35;
	mov.f32 	%f172, 0f00000000;
	or.pred  	%p5, %p3, %p4;
	@%p5 bra 	$L__BB0_5;
	mul.wide.u32 	%rd6, %r62, 4;
	add.s64 	%rd7, %rd2, %rd6;
	ld.global.f32 	%f172, [%rd7];
$L__BB0_5:
	st.shared.f32 	[%r9], %f172;
	mov.f32 	%f173, 0f00000000;
	max.s32 	%r50, %r5, %r66;
	setp.ge.s32 	%p6, %r50, %r35;
	@%p6 bra 	$L__BB0_7;
	mul.wide.s32 	%rd8, %r64, 4;
	add.s64 	%rd9, %rd1, %rd8;
	ld.global.f32 	%f173, [%rd9];
$L__BB0_7:
	st.shared.f32 	[%r10], %f173;
	bar.sync 	0;
	ld.shared.f32 	%f27, [%r8];
	ld.shared.f32 	%f28, [%r11];
	fma.rn.f32 	%f29, %f27, %f28, %f180;
	ld.shared.f32 	%f30, [%r8+4];
	ld.shared.f32 	%f31, [%r11+64];
	fma.rn.f32 	%f32, %f30, %f31, %f29;
	ld.shared.f32 	%f33, [%r8+8];
	ld.shared.f32 	%f34, [%r11+128];
	fma.rn.f32 	%f35, %f33, %f34, %f32;
	ld.shared.f32 	%f36, [%r8+12];
	ld.shared.f32 	%f37, [%r11+192];
	fma.rn.f32 	%f38, %f36, %f37, %f35;
	ld.shared.f32 	%f39, [%r8+16];
	ld.shared.f32 	%f40, [%r11+256];
	fma.rn.f32 	%f41, %f39, %f40, %f38;
	ld.shared.f32 	%f42, [%r8+20];
	ld.shared.f32 	%f43, [%r11+320];
	fma.rn.f32 	%f44, %f42, %f43, %f41;
	ld.shared.f32 	%f45, [%r8+24];
	ld.shared.f32 	%f46, [%r11+384];
	fma.rn.f32 	%f47, %f45, %f46, %f44;
	ld.shared.f32 	%f48, [%r8+28];
	ld.shared.f32 	%f49, [%r11+448];
	fma.rn.f32 	%f50, %f48, %f49, %f47;
	ld.shared.f32 	%f51, [%r8+32];
	ld.shared.f32 	%f52, [%r11+512];
	fma.rn.f32 	%f53, %f51, %f52, %f50;
	ld.shared.f32 	%f54, [%r8+36];
	ld.shared.f32 	%f55, [%r11+576];
	fma.rn.f32 	%f56, %f54, %f55, %f53;
	ld.shared.f32 	%f57, [%r8+40];
	ld.shared.f32 	%f58, [%r11+640];
	fma.rn.f32 	%f59, %f57, %f58, %f56;
	ld.shared.f32 	%f60, [%r8+44];
	ld.shared.f32 	%f61, [%r11+704];
	fma.rn.f32 	%f62, %f60, %f61, %f59;
	ld.shared.f32 	%f63, [%r8+48];
	ld.shared.f32 	%f64, [%r11+768];
	fma.rn.f32 	%f65, %f63, %f64, %f62;
	ld.shared.f32 	%f66, [%r8+52];
	ld.shared.f32 	%f67, [%r11+832];
	fma.rn.f32 	%f68, %f66, %f67, %f65;
	ld.shared.f32 	%f69, [%r8+56];
	ld.shared.f32 	%f70, [%r11+896];
	fma.rn.f32 	%f71, %f69, %f70, %f68;
	ld.shared.f32 	%f72, [%r8+60];
	ld.shared.f32 	%f73, [%r11+960];
	fma.rn.f32 	%f6, %f72, %f73, %f71;
	bar.sync 	0;
	add.s32 	%r51, %r63, 16;
	setp.ge.s32 	%p8, %r51, %r35;
	mov.f32 	%f174, 0f00000000;
	or.pred  	%p9, %p3, %p8;
	@%p9 bra 	$L__BB0_9;
	add.s32 	%r52, %r67, -16;
	cvt.u64.u32 	%rd12, %r52;
	add.s64 	%rd13, %rd12, %rd11;
	add.s64 	%rd14, %rd13, %rd10;
	shl.b64 	%rd15, %rd14, 2;
	add.s64 	%rd16, %rd2, %rd15;
	ld.global.f32 	%f174, [%rd16+64];
$L__BB0_9:
	st.shared.f32 	[%r9], %f174;
	add.s32 	%r53, %r66, 16;
	mov.f32 	%f175, 0f00000000;
	max.s32 	%r54, %r5, %r53;
	setp.ge.s32 	%p10, %r54, %r35;
	@%p10 bra 	$L__BB0_11;
	mul.wide.s32 	%rd17, %r65, 4;
	add.s64 	%rd18, %rd1, %rd17;
	ld.global.f32 	%f175, [%rd18];
$L__BB0_11:
	st.shared.f32 	[%r10], %f175;
	bar.sync 	0;
	ld.shared.f32 	%f75, [%r8];
	ld.shared.f32 	%f76, [%r11];
	fma.rn.f32 	%f77, %f75, %f76, %f6;
	ld.shared.f32 	%f78, [%r8+4];
	ld.shared.f32 	%f79, [%r11+64];
	fma.rn.f32 	%f80, %f78, %f79, %f77;
	ld.shared.f32 	%f81, [%r8+8];
	ld.shared.f32 	%f82, [%r11+128];
	fma.rn.f32 	%f83, %f81, %f82, %f80;
	ld.shared.f32 	%f84, [%r8+12];
	ld.shared.f32 	%f85, [%r11+192];
	fma.rn.f32 	%f86, %f84, %f85, %f83;
	ld.shared.f32 	%f87, [%r8+16];
	ld.shared.f32 	%f88, [%r11+256];
	fma.rn.f32 	%f89, %f87, %f88, %f86;
	ld.shared.f32 	%f90, [%r8+20];
	ld.shared.f32 	%f91, [%r11+320];
	fma.rn.f32 	%f92, %f90, %f91, %f89;
	ld.shared.f32 	%f93, [%r8+24];
	ld.shared.f32 	%f94, [%r11+384];
	fma.rn.f32 	%f95, %f93, %f94, %f92;
	ld.shared.f32 	%f96, [%r8+28];
	ld.shared.f32 	%f97, [%r11+448];
	fma.rn.f32 	%f98, %f96, %f97, %f95;
	ld.shared.f32 	%f99, [%r8+32];
	ld.shared.f32 	%f100, [%r11+512];
	fma.rn.f32 	%f101, %f99, %f100, %f98;
	ld.shared.f32 	%f102, [%r8+36];
	ld.shared.f32 	%f103, [%r11+576];
	fma.rn.f32 	%f104, %f102, %f103, %f101;
	ld.shared.f32 	%f105, [%r8+40];
	ld.shared.f32 	%f106, [%r11+640];
	fma.rn.f32 	%f107, %f105, %f106, %f104;
	ld.shared.f32 	%f108, [%r8+44];
	ld.shared.f32 	%f109, [%r11+704];
	fma.rn.f32 	%f110, %f108, %f109, %f107;
	ld.shared.f32 	%f111, [%r8+48];
	ld.shared.f32 	%f112, [%r11+768];
	fma.rn.f32 	%f113, %f111, %f112, %f110;
	ld.shared.f32 	%f114, [%r8+52];
	ld.shared.f32 	%f115, [%r11+832];
	fma.rn.f32 	%f116, %f114, %f115, %f113;
	ld.shared.f32 	%f117, [%r8+56];
	ld.shared.f32 	%f118, [%r11+896];
	fma.rn.f32 	%f119, %f117, %f118, %f116;
	ld.shared.f32 	%f120, [%r8+60];
	ld.shared.f32 	%f121, [%r11+960];
	fma.rn.f32 	%f180, %f120, %f121, %f119;
	bar.sync 	0;
	add.s32 	%r68, %r68, 2;
	add.s32 	%r67, %r67, 32;
	add.s32 	%r66, %r66, 32;
	add.s32 	%r65, %r65, %r14;
	add.s32 	%r64, %r64, %r14;
	add.s32 	%r63, %r63, 32;
	add.s32 	%r62, %r62, 32;
	setp.ne.s32 	%p11, %r68, 0;
	@%p11 bra 	$L__BB0_3;
	and.b32  	%r69, %r6, 2147483616;
$L__BB0_13:
	and.b32  	%r55, %r6, 16;
	setp.eq.s32 	%p12, %r55, 0;
	@%p12 bra 	$L__BB0_19;
	setp.ge.u32 	%p13, %r3, %r35;
	add.s32 	%r56, %r69, %r1;
	add.s32 	%r34, %r69, %r2;
	setp.ge.s32 	%p14, %r56, %r35;
	mov.f32 	%f178, 0f00000000;
	or.pred  	%p15, %p13, %p14;
	@%p15 bra 	$L__BB0_16;
	add.s32 	%r57, %r56, %r7;
	mul.wide.u32 	%rd19, %r57, 4;
	add.s64 	%rd20, %rd2, %rd19;
	ld.global.f32 	%f178, [%rd20];
$L__BB0_16:
	st.shared.f32 	[%r9], %f178;
	mov.f32 	%f179, 0f00000000;
	max.s32 	%r58, %r5, %r34;
	setp.ge.s32 	%p16, %r58, %r35;
	@%p16 bra 	$L__BB0_18;
	mad.lo.s32 	%r59, %r34, %r35, %r5;
	mul.wide.s32 	%rd21, %r59, 4;
	add.s64 	%rd22, %rd1, %rd21;
	ld.global.f32 	%f179, [%rd22];
$L__BB0_18:
	st.shared.f32 	[%r10], %f179;
	bar.sync 	0;
	ld.shared.f32 	%f124, [%r8];
	ld.shared.f32 	%f125, [%r11];
	fma.rn.f32 	%f126, %f124, %f125, %f180;
	ld.shared.f32 	%f127, [%r8+4];
	ld.shared.f32 	%f128, [%r11+64];
	fma.rn.f32 	%f129, %f127, %f128, %f126;
	ld.shared.f32 	%f130, [%r8+8];
	ld.shared.f32 	%f131, [%r11+128];
	fma.rn.f32 	%f132, %f130, %f131, %f129;
	ld.shared.f32 	%f133, [%r8+12];
	ld.shared.f32 	%f134, [%r11+192];
	fma.rn.f32 	%f135, %f133, %f134, %f132;
	ld.shared.f32 	%f136, [%r8+16];
	ld.shared.f32 	%f137, [%r11+256];
	fma.rn.f32 	%f138, %f136, %f137, %f135;
	ld.shared.f32 	%f139, [%r8+20];
	ld.shared.f32 	%f140, [%r11+320];
	fma.rn.f32 	%f141, %f139, %f140, %f138;
	ld.shared.f32 	%f142, [%r8+24];
	ld.shared.f32 	%f143, [%r11+384];
	fma.rn.f32 	%f144, %f142, %f143, %f141;
	ld.shared.f32 	%f145, [%r8+28];
	ld.shared.f32 	%f146, [%r11+448];
	fma.rn.f32 	%f147, %f145, %f146, %f144;
	ld.shared.f32 	%f148, [%r8+32];
	ld.shared.f32 	%f149, [%r11+512];
	fma.rn.f32 	%f150, %f148, %f149, %f147;
	ld.shared.f32 	%f151, [%r8+36];
	ld.shared.f32 	%f152, [%r11+576];
	fma.rn.f32 	%f153, %f151, %f152, %f150;
	ld.shared.f32 	%f154, [%r8+40];
	ld.shared.f32 	%f155, [%r11+640];
	fma.rn.f32 	%f156, %f154, %f155, %f153;
	ld.shared.f32 	%f157, [%r8+44];
	ld.shared.f32 	%f158, [%r11+704];
	fma.rn.f32 	%f159, %f157, %f158, %f156;
	ld.shared.f32 	%f160, [%r8+48];
	ld.shared.f32 	%f161, [%r11+768];
	fma.rn.f32 	%f162, %f160, %f161, %f159;
	ld.shared.f32 	%f163, [%r8+52];
	ld.shared.f32 	%f164, [%r11+832];
	fma.rn.f32 	%f165, %f163, %f164, %f162;
	ld.shared.f32 	%f166, [%r8+56];
	ld.shared.f32 	%f167, [%r11+896];
	fma.rn.f32 	%f168, %f166, %f167, %f165;
	ld.shared.f32 	%f169, [%r8+60];
	ld.shared.f32 	%f170, [%r11+960];
	fma.rn.f32 	%f180, %f169, %f170, %f168;
	bar.sync 	0;
$L__BB0_19:
	max.s32 	%r60, %r3, %r5;
	setp.ge.s32 	%p17, %r60, %r35;
	@%p17 bra 	$L__BB0_21;
	ld.param.u64 	%rd26, [_Z19matrixMultiplyTiledPKfS0_Pfi_param_2];
	mad.lo.s32 	%r61, %r35, %r3, %r5;
	cvta.to.global.u64 	%rd23, %rd26;
	mul.wide.s32 	%rd24, %r61, 4;
	add.s64 	%rd25, %rd23, %rd24;
	st.global.f32 	[%rd25], %f180;
$L__BB0_21:
	ret;

}


// ===== COMPILED SASS (sm_100) =====

	.target	sm_100

	.elftype	@"ET_EXEC"


//--------------------- .note.nv.tkinfo           --------------------------
	.section	.note.nv.tkinfo,"",@"SHT_NOTE"
	.sectionflags	@"SHF_NOTE_NV_TKINFO"
	.tkinfo
        /*0018*/ 	.word	0x00000002
        /*0030*/ 	.string	""
        /*0030*/ 	.string	"ptxas"
        /*0030*/ 	.string	"Cuda compilation tools, release 13.0, V13.0.88"
        /*0030*/ 	.string	"Build cuda_13.0.r13.0/compiler.36424714_0"
        /*0030*/ 	.string	"-arch sm_100 -m 64 "



//--------------------- .note.nv.cuinfo           --------------------------
	.section	.note.nv.cuinfo,"",@"SHT_NOTE"
	.sectionflags	@"SHF_NOTE_NV_CUINFO"
        /*0018*/ 	.short	0x0002
        /*001a*/ 	.short	0x0064
        /*001c*/ 	.short	0x0082
	.zero		2


//--------------------- .nv.info                  --------------------------
	.section	.nv.info,"",@"SHT_CUDA_INFO"
	.align	4


	//----- nvinfo : EIATTR_REGCOUNT
	.align		4
        /*0000*/ 	.byte	0x04, 0x2f
        /*0002*/ 	.short	(.L_1 - .L_0)
	.align		4
.L_0:
        /*0004*/ 	.word	index@(_Z19matrixMultiplyTiledPKfS0_Pfi)
        /*0008*/ 	.word	0x00000020


	//----- nvinfo : EIATTR_FRAME_SIZE
	.align		4
.L_1:
        /*000c*/ 	.byte	0x04, 0x11
        /*000e*/ 	.short	(.L_3 - .L_2)
	.align		4
.L_2:
        /*0010*/ 	.word	index@(_Z19matrixMultiplyTiledPKfS0_Pfi)
        /*0014*/ 	.word	0x00000000


	//----- nvinfo : EIATTR_MIN_STACK_SIZE
	.align		4
.L_3:
        /*0018*/ 	.byte	0x04, 0x12
        /*001a*/ 	.short	(.L_5 - .L_4)
	.align		4
.L_4:
        /*001c*/ 	.word	index@(_Z19matrixMultiplyTiledPKfS0_Pfi)
        /*0020*/ 	.word	0x00000000
.L_5:


//--------------------- .nv.compat                --------------------------
	.section	.nv.compat,"",@"SHT_CUDA_COMPAT_INFO"
	.align	4
        /*0000*/ 	.byte	0x02, 0x09, 0x00, 0x00, 0x02, 0x02, 0x01, 0x00, 0x02, 0x05, 0x05, 0x00, 0x03, 0x07, 0x01, 0x01
        /*0010*/ 	.byte	0x02, 0x03, 0x00, 0x00, 0x02, 0x06, 0x01, 0x00, 0x04, 0x0b, 0x08, 0x00, 0x09, 0x00, 0x00, 0x00
        /*0020*/ 	.byte	0x00, 0x00, 0x00, 0x00


//--------------------- .nv.info._Z19matrixMultiplyTiledPKfS0_Pfi --------------------------
	.section	.nv.info._Z19matrixMultiplyTiledPKfS0_Pfi,"",@"SHT_CUDA_INFO"
	.sectionflags	@""
	.align	4


	//----- nvinfo : EIATTR_CUDA_API_VERSION
	.align		4
        /*0000*/ 	.byte	0x04, 0x37
        /*0002*/ 	.short	(.L_7 - .L_6)
.L_6:
        /*0004*/ 	.word	0x00000082


	//----- nvinfo : EIATTR_KPARAM_INFO
	.align		4
.L_7:
        /*0008*/ 	.byte	0x04, 0x17
        /*000a*/ 	.short	(.L_9 - .L_8)
.L_8:
        /*000c*/ 	.word	0x00000000
        /*0010*/ 	.short	0x0003
        /*0012*/ 	.short	0x0018
        /*0014*/ 	.byte	0x00, 0xf0, 0x11, 0x00


	//----- nvinfo : EIATTR_KPARAM_INFO
	.align		4
.L_9:
        /*0018*/ 	.byte	0x04, 0x17
        /*001a*/ 	.short	(.L_11 - .L_10)
.L_10:
        /*001c*/ 	.word	0x00000000
        /*0020*/ 	.short	0x0002
        /*0022*/ 	.short	0x0010
        /*0024*/ 	.byte	0x00, 0xf5, 0x21, 0x00


	//----- nvinfo : EIATTR_KPARAM_INFO
	.align		4
.L_11:
        /*0028*/ 	.byte	0x04, 0x17
        /*002a*/ 	.short	(.L_13 - .L_12)
.L_12:
        /*002c*/ 	.word	0x00000000
        /*0030*/ 	.short	0x0001
        /*0032*/ 	.short	0x0008
        /*0034*/ 	.byte	0x00, 0xf5, 0x21, 0x00


	//----- nvinfo : EIATTR_KPARAM_INFO
	.align		4
.L_13:
        /*0038*/ 	.byte	0x04, 0x17
        /*003a*/ 	.short	(.L_15 - .L_14)
.L_14:
        /*003c*/ 	.word	0x00000000
        /*0040*/ 	.short	0x0000
        /*0042*/ 	.short	0x0000
        /*0044*/ 	.byte	0x00, 0xf5, 0x21, 0x00


	//----- nvinfo : EIATTR_SPARSE_MMA_MASK
	.align		4
.L_15:
        /*0048*/ 	.byte	0x03, 0x50
        /*004a*/ 	.short	0x0000


	//----- nvinfo : EIATTR_MAXREG_COUNT
	.align		4
        /*004c*/ 	.byte	0x03, 0x1b
        /*004e*/ 	.short	0x00ff


	//----- nvinfo : EIATTR_NUM_BARRIERS
	.align		4
        /*0050*/ 	.byte	0x02, 0x4c
        /*0052*/ 	.byte	0x01
	.zero		1


	//----- nvinfo : EIATTR_MERCURY_ISA_VERSION
	.align		4
        /*0054*/ 	.byte	0x03, 0x5f
        /*0056*/ 	.short	0x0101


	//----- nvinfo : EIATTR_VRC_CTA_INIT_COUNT
	.align		4
        /*0058*/ 	.byte	0x02, 0x4a
	.zero		1
	.zero		1


	//----- nvinfo : EIATTR_EXIT_INSTR_OFFSETS
	.align		4
        /*005c*/ 	.byte	0x04, 0x1c
        /*005e*/ 	.short	(.L_17 - .L_16)


	//   ....[0]....
.L_16:
        /*0060*/ 	.word	0x00000dc0


	//   ....[1]....
        /*0064*/ 	.word	0x00000e10


	//----- nvinfo : EIATTR_CBANK_PARAM_SIZE
	.align		4
.L_17:
        /*0068*/ 	.byte	0x03, 0x19
        /*006a*/ 	.short	0x001c


	//----- nvinfo : EIATTR_PARAM_CBANK
	.align		4
        /*006c*/ 	.byte	0x04, 0x0a
        /*006e*/ 	.short	(.L_19 - .L_18)
	.align		4
.L_18:
        /*0070*/ 	.word	index@(.nv.constant0._Z19matrixMultiplyTiledPKfS0_Pfi)
        /*0074*/ 	.short	0x0380
        /*0076*/ 	.short	0x001c


	//----- nvinfo : EIATTR_SW_WAR
	.align		4
.L_19:
        /*0078*/ 	.byte	0x04, 0x36
        /*007a*/ 	.short	(.L_21 - .L_20)
.L_20:
        /*007c*/ 	.word	0x00000008
.L_21:


//--------------------- .nv.callgraph             --------------------------
	.section	.nv.callgraph,"",@"SHT_CUDA_CALLGRAPH"
	.align	4
	.sectionentsize	8
	.align		4
        /*0000*/ 	.word	0x00000000
	.align		4
        /*0004*/ 	.word	0xffffffff
	.align		4
        /*0008*/ 	.word	0x00000000
	.align		4
        /*000c*/ 	.word	0xfffffffe
	.align		4
        /*0010*/ 	.word	0x00000000
	.align		4
        /*0014*/ 	.word	0xfffffffd
	.align		4
        /*0018*/ 	.word	0x00000000
	.align		4
        /*001c*/ 	.word	0xfffffffc


//--------------------- .text._Z19matrixMultiplyTiledPKfS0_Pfi --------------------------
	.section	.text._Z19matrixMultiplyTiledPKfS0_Pfi,"ax",@progbits
	.align	128
        .global         _Z19matrixMultiplyTiledPKfS0_Pfi
        .type           _Z19matrixMultiplyTiledPKfS0_Pfi,@function
        .size           _Z19matrixMultiplyTiledPKfS0_Pfi,(.L_x_4 - _Z19matrixMultiplyTiledPKfS0_Pfi)
        .other          _Z19matrixMultiplyTiledPKfS0_Pfi,@"STO_CUDA_ENTRY STV_DEFAULT"
_Z19matrixMultiplyTiledPKfS0_Pfi:
.text._Z19matrixMultiplyTiledPKfS0_Pfi:
[----:B------:R-:W-:Y:S01]  /*0000*/  LDC R1, c[0x0][0x37c] ;  /* 0x0000df00ff017b82 */ /* 0x000fe20000000800 */
[----:B------:R-:W0:Y:S01]  /*0010*/  LDCU UR4, c[0x0][0x398] ;  /* 0x00007300ff0477ac */ /* 0x000e220008000800 */
[----:B------:R-:W1:Y:S01]  /*0020*/  S2R R9, SR_TID.Y ;  /* 0x0000000000097919 */ /* 0x000e620000002200 */
[----:B------:R-:W-:Y:S01]  /*0030*/  HFMA2 R25, -RZ, RZ, 0, 0 ;  /* 0x00000000ff197431 */ /* 0x000fe200000001ff */
[----:B------:R-:W2:Y:S01]  /*0040*/  LDCU.64 UR8, c[0x0][0x358] ;  /* 0x00006b00ff0877ac */ /* 0x000ea20008000a00 */
[----:B------:R-:W1:Y:S01]  /*0050*/  S2R R2, SR_CTAID.Y ;  /* 0x0000000000027919 */ /* 0x000e620000002600 */
[----:B------:R-:W3:Y:S01]  /*0060*/  S2R R10, SR_TID.X ;  /* 0x00000000000a7919 */ /* 0x000ee20000002100 */
[----:B------:R-:W3:Y:S01]  /*0070*/  S2R R6, SR_CTAID.X ;  /* 0x0000000000067919 */ /* 0x000ee20000002500 */
[----:B0-----:R-:W-:-:S04]  /*0080*/  MOV R0, UR4 ;  /* 0x0000000400007c02 */ /* 0x001fc80008000f00 */
[----:B------:R-:W-:Y:S02]  /*0090*/  ISETP.GE.AND P0, PT, R0, 0x1, PT ;  /* 0x000000010000780c */ /* 0x000fe40003f06270 */
[----:B-1----:R-:W-:Y:S02]  /*00a0*/  LEA R3, R2, R9, 0x4 ;  /* 0x0000000902037211 */ /* 0x002fe400078e20ff */
[----:B---3--:R-:W-:-:S09]  /*00b0*/  LEA R2, R6, R10, 0x4 ;  /* 0x0000000a06027211 */ /* 0x008fd200078e20ff */
[----:B--2---:R-:W-:Y:S05]  /*00c0*/  @!P0 BRA `(.L_x_0) ;  /* 0x0000000c00348947 */ /* 0x004fea0003800000 */
[----:B------:R-:W0:Y:S01]  /*00d0*/  S2UR UR6, SR_CgaCtaId ;  /* 0x00000000000679c3 */ /* 0x000e220000008800 */
[----:B------:R-:W-:Y:S01]  /*00e0*/  UMOV UR4, 0x400 ;  /* 0x0000040000047882 */ /* 0x000fe20000000000 */
[C---:B------:R-:W-:Y:S01]  /*00f0*/  ISETP.GE.U32.AND P0, PT, R0.reuse, 0x11, PT ;  /* 0x000000110000780c */ /* 0x040fe20003f06070 */
[----:B------:R-:W-:Y:S01]  /*0100*/  UIADD3 UR5, UPT, UPT, UR4, 0x400, URZ ;  /* 0x0000040004057890 */ /* 0x000fe2000fffe0ff */
[----:B------:R-:W-:Y:S01]  /*0110*/  IADD3 R22, PT, PT, R0, 0xf, RZ ;  /* 0x0000000f00167810 */ /* 0x000fe20007ffe0ff */
[----:B------:R-:W-:Y:S01]  /*0120*/  IMAD R23, R3, R0, RZ ;  /* 0x0000000003177224 */ /* 0x000fe200078e02ff */
[----:B------:R-:W-:Y:S02]  /*0130*/  MOV R25, RZ ;  /* 0x000000ff00197202 */ /* 0x000fe40000000f00 */
[----:B------:R-:W-:Y:S01]  /*0140*/  MOV R4, RZ ;  /* 0x000000ff00047202 */ /* 0x000fe20000000f00 */
[----:B0-----:R-:W-:Y:S02]  /*0150*/  ULEA UR4, UR6, UR4, 0x18 ;  /* 0x0000000406047291 */ /* 0x001fe4000f8ec0ff */
[----:B------:R-:W-:-:S04]  /*0160*/  ULEA UR5, UR6, UR5, 0x18 ;  /* 0x0000000506057291 */ /* 0x000fc8000f8ec0ff */
[C---:B------:R-:W-:Y:S02]  /*0170*/  LEA R17, R9.reuse, UR4, 0x6 ;  /* 0x0000000409117c11 */ /* 0x040fe4000f8e30ff */
[C---:B------:R-:W-:Y:S02]  /*0180*/  LEA R16, R10.reuse, UR5, 0x2 ;  /* 0x000000050a107c11 */ /* 0x040fe4000f8e10ff */
[----:B------:R-:W-:Y:S02]  /*0190*/  LEA R21, R10, R17, 0x2 ;  /* 0x000000110a157211 */ /* 0x000fe400078e10ff */
[----:B------:R-:W-:Y:S01]  /*01a0*/  LEA R20, R9, R16, 0x6 ;  /* 0x0000001009147211 */ /* 0x000fe200078e30ff */
[----:B------:R-:W-:Y:S06]  /*01b0*/  @!P0 BRA `(.L_x_1) ;  /* 0x0000000800148947 */ /* 0x000fec0003800000 */
[----:B------:R-:W0:Y:S01]  /*01c0*/  LDC R8, c[0x0][0x398] ;  /* 0x0000e600ff087b82 */ /* 0x000e220000000800 */
[C---:B------:R-:W-:Y:S01]  /*01d0*/  IADD3 R5, PT, PT, R9.reuse, 0x10, RZ ;  /* 0x0000001009057810 */ /* 0x040fe20007ffe0ff */
[-CC-:B------:R-:W-:Y:S01]  /*01e0*/  IMAD R15, R9, R0.reuse, R10.reuse ;  /* 0x00000000090f7224 */ /* 0x180fe200078e020a */
[----:B------:R-:W-:Y:S01]  /*01f0*/  ISETP.GE.U32.AND P0, PT, R3, R0, PT ;  /* 0x000000000300720c */ /* 0x000fe20003f06070 */
[----:B------:R-:W-:Y:S01]  /*0200*/  HFMA2 R12, -RZ, RZ, 0, 9.5367431640625e-07 ;  /* 0x00000010ff0c7431 */ /* 0x000fe200000001ff */
[----:B------:R-:W-:Y:S01]  /*0210*/  IADD3 R14, PT, PT, R23, R10, RZ ;  /* 0x0000000a170e7210 */ /* 0x000fe20007ffe0ff */
[----:B------:R-:W-:Y:S01]  /*0220*/  IMAD R5, R5, R0, R10 ;  /* 0x0000000005057224 */ /* 0x000fe200078e020a */
[----:B------:R-:W-:Y:S02]  /*0230*/  SHF.R.U32.HI R0, RZ, 0x4, R22 ;  /* 0x00000004ff007819 */ /* 0x000fe40000011616 */
[----:B------:R-:W-:Y:S02]  /*0240*/  LEA R15, R6, R15, 0x4 ;  /* 0x0000000f060f7211 */ /* 0x000fe400078e20ff */
[----:B------:R-:W-:-:S02]  /*0250*/  LOP3.LUT R0, R0, 0x7fffffe, RZ, 0xc0, !PT ;  /* 0x07fffffe00007812 */ /* 0x000fc400078ec0ff */
[----:B------:R-:W-:Y:S02]  /*0260*/  LEA R19, R6, R5, 0x4 ;  /* 0x0000000506137211 */ /* 0x000fe400078e20ff */
[----:B------:R-:W-:Y:S02]  /*0270*/  MOV R25, RZ ;  /* 0x000000ff00197202 */ /* 0x000fe40000000f00 */
[----:B------:R-:W-:Y:S02]  /*0280*/  MOV R13, R10 ;  /* 0x0000000a000d7202 */ /* 0x000fe40000000f00 */
[----:B------:R-:W-:Y:S02]  /*0290*/  MOV R11, R9 ;  /* 0x00000009000b7202 */ /* 0x000fe40000000f00 */
[----:B------:R-:W-:-:S07]  /*02a0*/  IADD3 R18, PT, PT, -R0, RZ, RZ ;  /* 0x000000ff00127210 */ /* 0x000fce0007ffe1ff */
.L_x_2:
[----:B0-----:R-:W-:Y:S02]  /*02b0*/  MOV R0, R8 ;  /* 0x0000000800007202 */ /* 0x001fe40000000f00 */
[----:B------:R-:W-:Y:S02]  /*02c0*/  VIMNMX R5, PT, PT, R2, R11, !PT ;  /* 0x0000000b02057248 */ /* 0x000fe40007fe0100 */
[-C--:B------:R-:W-:Y:S02]  /*02d0*/  ISETP.GE.OR P1, PT, R13, R0.reuse, P0 ;  /* 0x000000000d00720c */ /* 0x080fe40000726670 */
[----:B------:R-:W-:Y:S02]  /*02e0*/  ISETP.GE.AND P2, PT, R5, R0, PT ;  /* 0x000000000500720c */ /* 0x000fe40003f46270 */
[----:B------:R-:W-:-:S09]  /*02f0*/  MOV R24, RZ ;  /* 0x000000ff00187202 */ /* 0x000fd20000000f00 */
[----:B------:R-:W0:Y:S08]  /*0300*/  @!P1 LDC.64 R6, c[0x0][0x380] ;  /* 0x0000e000ff069b82 */ /* 0x000e300000000a00 */
[----:B------:R-:W1:Y:S01]  /*0310*/  @!P2 LDC.64 R4, c[0x0][0x388] ;  /* 0x0000e200ff04ab82 */ /* 0x000e620000000a00 */
[----:B0-----:R-:W-:-:S05]  /*0320*/  @!P1 IMAD.WIDE.U32 R26, R14, 0x4, R6 ;  /* 0x000000040e1a9825 */ /* 0x001fca00078e0006 */
[----:B------:R-:W2:Y:S01]  /*0330*/  @!P1 LDG.E R24, desc[UR8][R26.64] ;  /* 0x000000081a189981 */ /* 0x000ea2000c1e1900 */
[----:B-1----:R-:W-:Y:S01]  /*0340*/  @!P2 IMAD.WIDE R28, R15, 0x4, R4 ;  /* 0x000000040f1ca825 */ /* 0x002fe200078e0204 */
[----:B------:R-:W-:-:S06]  /*0350*/  MOV R5, RZ ;  /* 0x000000ff00057202 */ /* 0x000fcc0000000f00 */
[----:B------:R-:W3:Y:S04]  /*0360*/  @!P2 LDG.E R5, desc[UR8][R28.64] ;  /* 0x000000081c05a981 */ /* 0x000ee8000c1e1900 */
[----:B--2---:R-:W-:Y:S04]  /*0370*/  STS [R21], R24 ;  /* 0x0000001815007388 */ /* 0x004fe80000000800 */
[----:B---3--:R-:W-:Y:S01]  /*0380*/  STS [R20], R5 ;  /* 0x0000000514007388 */ /* 0x008fe20000000800 */
[----:B------:R-:W-:Y:S06]  /*0390*/  BAR.SYNC.DEFER_BLOCKING 0x0 ;  /* 0x0000000000007b1d */ /* 0x000fec0000010000 */
[----:B------:R-:W-:Y:S04]  /*03a0*/  LDS R26, [R16] ;  /* 0x00000000101a7984 */ /* 0x000fe80000000800 */
[----:B------:R-:W0:Y:S04]  /*03b0*/  LDS.128 R4, [R17] ;  /* 0x0000000011047984 */ /* 0x000e280000000c00 */
[----:B------:R-:W1:Y:S04]  /*03c0*/  LDS R27, [R16+0x40] ;  /* 0x00004000101b7984 */ /* 0x000e680000000800 */
[----:B------:R-:W-:Y:S04]  /*03d0*/  LDS R29, [R16+0xc0] ;  /* 0x0000c000101d7984 */ /* 0x000fe80000000800 */
[----:B------:R-:W-:Y:S01]  /*03e0*/  LDS R24, [R16+0x100] ;  /* 0x0001000010187984 */ /* 0x000fe20000000800 */
[----:B0-----:R-:W-:-:S03]  /*03f0*/  FFMA R4, R4, R26, R25 ;  /* 0x0000001a04047223 */ /* 0x001fc60000000019 */
[----:B------:R-:W0:Y:S01]  /*0400*/  LDS R25, [R16+0x80] ;  /* 0x0000800010197984 */ /* 0x000e220000000800 */
[----:B-1----:R-:W-:-:S04]  /*0410*/  FFMA R27, R27, R5, R4 ;  /* 0x000000051b1b7223 */ /* 0x002fc80000000004 */
[----:B0-----:R-:W-:Y:S02]  /*0420*/  FFMA R6, R25, R6, R27 ;  /* 0x0000000619067223 */ /* 0x001fe4000000001b */
[----:B------:R-:W-:Y:S02]  /*0430*/  LDS R25, [R16+0x140] ;  /* 0x0001400010197984 */ /* 0x000fe40000000800 */
[----:B------:R-:W-:Y:S02]  /*0440*/  FFMA R29, R29, R7, R6 ;  /* 0x000000071d1d7223 */ /* 0x000fe40000000006 */
[----:B------:R-:W0:Y:S04]  /*0450*/  LDS.128 R4, [R17+0x10] ;  /* 0x0000100011047984 */ /* 0x000e280000000c00 */
[----:B------:R-:W-:Y:S01]  /*0460*/  LDS R27, [R16+0x1c0] ;  /* 0x0001c000101b7984 */ /* 0x000fe20000000800 */
[----:B0-----:R-:W-:-:S03]  /*0470*/  FFMA R4, R4, R24, R29 ;  /* 0x0000001804047223 */ /* 0x001fc6000000001d */
[----:B------:R-:W0:Y:S01]  /*0480*/  LDS R24, [R16+0x180] ;  /* 0x0001800010187984 */ /* 0x000e220000000800 */
[----:B------:R-:W-:-:S03]  /*0490*/  FFMA R5, R25, R5, R4 ;  /* 0x0000000519057223 */ /* 0x000fc60000000004 */
[----:B------:R-:W-:Y:S04]  /*04a0*/  LDS R25, [R16+0x240] ;  /* 0x0002400010197984 */ /* 0x000fe80000000800 */
[----:B------:R-:W-:Y:S01]  /*04b0*/  LDS R29, [R16+0x3c0] ;  /* 0x0003c000101d7984 */ /* 0x000fe20000000800 */
[----:B0-----:R-:W-:-:S03]  /*04c0*/  FFMA R6, R24, R6, R5 ;  /* 0x0000000618067223 */ /* 0x001fc60000000005 */
[----:B------:R-:W-:Y:S01]  /*04d0*/  LDS R24, [R16+0x200] ;  /* 0x0002000010187984 */ /* 0x000fe20000000800 */
[----:B------:R-:W-:-:S03]  /*04e0*/  FFMA R27, R27, R7, R6 ;  /* 0x000000071b1b7223 */ /* 0x000fc60000000006 */
[----:B------:R-:W0:Y:S02]  /*04f0*/  LDS.128 R4, [R17+0x20] ;  /* 0x0000200011047984 */ /* 0x000e240000000c00 */
[----:B0-----:R-:W-:Y:S02]  /*0500*/  FFMA R4, R4, R24, R27 ;  /* 0x0000001804047223 */ /* 0x001fe4000000001b */
[----:B------:R-:W0:Y:S04]  /*0510*/  LDS R24, [R16+0x280] ;  /* 0x0002800010187984 */ /* 0x000e280000000800 */
[----:B------:R-:W1:Y:S01]  /*0520*/  LDS R27, [R16+0x2c0] ;  /* 0x0002c000101b7984 */ /* 0x000e620000000800 */
[----:B------:R-:W-:-:S03]  /*0530*/  FFMA R5, R25, R5, R4 ;  /* 0x0000000519057223 */ /* 0x000fc60000000004 */
[----:B------:R-:W-:Y:S01]  /*0540*/  LDS R25, [R16+0x340] ;  /* 0x0003400010197984 */ /* 0x000fe20000000800 */
[----:B0-----:R-:W-:-:S03]  /*0550*/  FFMA R6, R24, R6, R5 ;  /* 0x0000000618067223 */ /* 0x001fc60000000005 */
[----:B------:R-:W-:Y:S01]  /*0560*/  LDS R24, [R16+0x300] ;  /* 0x0003000010187984 */ /* 0x000fe20000000800 */
[----:B-1----:R-:W-:-:S03]  /*0570*/  FFMA R27, R27, R7, R6 ;  /* 0x000000071b1b7223 */ /* 0x002fc60000000006 */
[----:B------:R-:W0:Y:S02]  /*0580*/  LDS.128 R4, [R17+0x30] ;  /* 0x0000300011047984 */ /* 0x000e240000000c00 */
[----:B0-----:R-:W-:Y:S02]  /*0590*/  FFMA R4, R4, R24, R27 ;  /* 0x0000001804047223 */ /* 0x001fe4000000001b */
[----:B------:R-:W0:Y:S01]  /*05a0*/  LDS R24, [R16+0x380] ;  /* 0x0003800010187984 */ /* 0x000e220000000800 */
[----:B------:R-:W-:Y:S01]  /*05b0*/  IADD3 R27, PT, PT, R13, 0x10, RZ ;  /* 0x000000100d1b7810 */ /* 0x000fe20007ffe0ff */
[----:B------:R-:W-:Y:S03]  /*05c0*/  BAR.SYNC.DEFER_BLOCKING 0x0 ;  /* 0x0000000000007b1d */ /* 0x000fe60000010000 */
[----:B------:R-:W-:Y:S01]  /*05d0*/  ISETP.GE.OR P1, PT, R27, R0, P0 ;  /* 0x000000001b00720c */ /* 0x000fe20000726670 */
[----:B------:R-:W-:-:S12]  /*05e0*/  FFMA R25, R25, R5, R4 ;  /* 0x0000000519197223 */ /* 0x000fd80000000004 */
[----:B------:R-:W1:Y:S01]  /*05f0*/  @!P1 LDC.64 R4, c[0x0][0x380] ;  /* 0x0000e000ff049b82 */ /* 0x000e620000000a00 */
[----:B0-----:R-:W-:Y:S01]  /*0600*/  FFMA R6, R24, R6, R25 ;  /* 0x0000000618067223 */ /* 0x001fe20000000019 */
[----:B------:R-:W-:Y:S02]  /*0610*/  VIADDMNMX R25, R11, 0x10, R2, !PT ;  /* 0x000000100b197846 */ /* 0x000fe40007800102 */
[----:B------:R-:W-:Y:S02]  /*0620*/  @!P1 IADD3 R24, PT, PT, R12, -0x10, RZ ;  /* 0xfffffff00c189810 */ /* 0x000fe40007ffe0ff */
[----:B------:R-:W-:Y:S02]  /*0630*/  ISETP.GE.AND P2, PT, R25, R0, PT ;  /* 0x000000001900720c */ /* 0x000fe40003f46270 */
[----:B------:R-:W-:-:S04]  /*0640*/  @!P1 IADD3 R26, P3, P4, R23, R24, R10 ;  /* 0x00000018171a9210 */ /* 0x000fc80007c7e00a */
[----:B-1----:R-:W-:Y:S02]  /*0650*/  @!P1 LEA R24, P5, R26, R4, 0x2 ;  /* 0x000000041a189211 */ /* 0x002fe400078a10ff */
[----:B------:R-:W-:-:S04]  /*0660*/  @!P1 IADD3.X R4, PT, PT, RZ, RZ, RZ, P3, P4 ;  /* 0x000000ffff049210 */ /* 0x000fc80001fe84ff */
[----:B------:R-:W-:Y:S02]  /*0670*/  @!P1 LEA.HI.X R25, R26, R5, R4, 0x2, P5 ;  /* 0x000000051a199211 */ /* 0x000fe400028f1404 */
[----:B------:R-:W0:Y:S01]  /*0680*/  @!P2 LDC.64 R4, c[0x0][0x388] ;  /* 0x0000e200ff04ab82 */ /* 0x000e220000000a00 */
[----:B------:R-:W-:-:S06]  /*0690*/  MOV R28, RZ ;  /* 0x000000ff001c7202 */ /* 0x000fcc0000000f00 */
[----:B------:R-:W2:Y:S01]  /*06a0*/  @!P1 LDG.E R28, desc[UR8][R24.64+0x40] ;  /* 0x00004008181c9981 */ /* 0x000ea2000c1e1900 */
[----:B0-----:R-:W-:Y:S01]  /*06b0*/  @!P2 IMAD.WIDE R26, R19, 0x4, R4 ;  /* 0x00000004131aa825 */ /* 0x001fe200078e0204 */
[----:B------:R-:W-:-:S06]  /*06c0*/  MOV R5, RZ ;  /* 0x000000ff00057202 */ /* 0x000fcc0000000f00 */
[----:B------:R0:W3:Y:S02]  /*06d0*/  @!P2 LDG.E R5, desc[UR8][R26.64] ;  /* 0x000000081a05a981 */ /* 0x0000e4000c1e1900 */
[----:B0-----:R-:W-:Y:S02]  /*06e0*/  FFMA R27, R29, R7, R6 ;  /* 0x000000071d1b7223 */ /* 0x001fe40000000006 */
[----:B--2---:R-:W-:Y:S04]  /*06f0*/  STS [R21], R28 ;  /* 0x0000001c15007388 */ /* 0x004fe80000000800 */
[----:B---3--:R-:W-:Y:S01]  /*0700*/  STS [R20], R5 ;  /* 0x0000000514007388 */ /* 0x008fe20000000800 */
[----:B------:R-:W-:Y:S06]  /*0710*/  BAR.SYNC.DEFER_BLOCKING 0x0 ;  /* 0x0000000000007b1d */ /* 0x000fec0000010000 */
[----:B------:R-:W-:Y:S04]  /*0720*/  LDS R25, [R16] ;  /* 0x0000000010197984 */ /* 0x000fe80000000800 */
[----:B------:R-:W0:Y:S04]  /*0730*/  LDS.128 R4, [R17] ;  /* 0x0000000011047984 */ /* 0x000e280000000c00 */
[----:B------:R-:W1:Y:S04]  /*0740*/  LDS R29, [R16+0x40] ;  /* 0x00004000101d7984 */ /* 0x000e680000000800 */
[----:B------:R-:W2:Y:S01]  /*0750*/  LDS R24, [R16+0x80] ;  /* 0x0000800010187984 */ /* 0x000ea20000000800 */
[----:B0-----:R-:W-:-:S03]  /*0760*/  FFMA R4, R4, R25, R27 ;  /* 0x0000001904047223 */ /* 0x001fc6000000001b */
[----:B------:R-:W0:Y:S01]  /*0770*/  LDS R25, [R16+0xc0] ;  /* 0x0000c00010197984 */ /* 0x000e220000000800 */
[----:B-1----:R-:W-:-:S03]  /*0780*/  FFMA R29, R29, R5, R4 ;  /* 0x000000051d1d7223 */ /* 0x002fc60000000004 */
[----:B------:R-:W-:Y:S01]  /*0790*/  LDS R27, [R16+0x140] ;  /* 0x00014000101b7984 */ /* 0x000fe20000000800 */
[----:B--2---:R-:W-:-:S03]  /*07a0*/  FFMA R6, R24, R6, R29 ;  /* 0x0000000618067223 */ /* 0x004fc6000000001d */
[----:B------:R-:W-:Y:S01]  /*07b0*/  LDS R24, [R16+0x100] ;  /* 0x0001000010187984 */ /* 0x000fe20000000800 */
[----:B0-----:R-:W-:-:S03]  /*07c0*/  FFMA R25, R25, R7, R6 ;  /* 0x0000000719197223 */ /* 0x001fc60000000006 */
        /* <DEDUP_REMOVED lines=18> */
[----:B------:R-:W0:Y:S01]  /*08f0*/  LDS.128 R4, [R17+0x30] ;  /* 0x0000300011047984 */ /* 0x000e220000000c00 */
[----:B------:R-:W-:-:S04]  /*0900*/  IADD3 R18, PT, PT, R18, 0x2, RZ ;  /* 0x0000000212127810 */ /* 0x000fc80007ffe0ff */
[----:B------:R-:W-:Y:S01]  /*0910*/  ISETP.NE.AND P1, PT, R18, RZ, PT ;  /* 0x000000ff1200720c */ /* 0x000fe20003f25270 */
[----:B0-----:R-:W-:Y:S02]  /*0920*/  FFMA R4, R4, R24, R25 ;  /* 0x0000001804047223 */ /* 0x001fe40000000019 */
[----:B------:R-:W0:Y:S04]  /*0930*/  LDS R24, [R16+0x380] ;  /* 0x0003800010187984 */ /* 0x000e280000000800 */
[----:B------:R-:W1:Y:S01]  /*0940*/  LDS R25, [R16+0x3c0] ;  /* 0x0003c00010197984 */ /* 0x000e620000000800 */
[----:B------:R-:W-:Y:S01]  /*0950*/  FFMA R5, R27, R5, R4 ;  /* 0x000000051b057223 */ /* 0x000fe20000000004 */
[----:B------:R-:W-:Y:S02]  /*0960*/  IADD3 R11, PT, PT, R11, 0x20, RZ ;  /* 0x000000200b0b7810 */ /* 0x000fe40007ffe0ff */
[----:B------:R-:W-:-:S02]  /*0970*/  IADD3 R13, PT, PT, R13, 0x20, RZ ;  /* 0x000000200d0d7810 */ /* 0x000fc40007ffe0ff */
[----:B------:R-:W-:Y:S02]  /*0980*/  IADD3 R12, PT, PT, R12, 0x20, RZ ;  /* 0x000000200c0c7810 */ /* 0x000fe40007ffe0ff */
[----:B------:R-:W-:Y:S02]  /*0990*/  IADD3 R14, PT, PT, R14, 0x20, RZ ;  /* 0x000000200e0e7810 */ /* 0x000fe40007ffe0ff */
[C---:B------:R-:W-:Y:S02]  /*09a0*/  LEA R15, R0.reuse, R15, 0x5 ;  /* 0x0000000f000f7211 */ /* 0x040fe400078e28ff */
[----:B------:R-:W-:Y:S01]  /*09b0*/  LEA R19, R0, R19, 0x5 ;  /* 0x0000001300137211 */ /* 0x000fe200078e28ff */
[----:B0-----:R-:W-:-:S04]  /*09c0*/  FFMA R6, R24, R6, R5 ;  /* 0x0000000618067223 */ /* 0x001fc80000000005 */
[----:B-1----:R-:W-:Y:S01]  /*09d0*/  FFMA R25, R25, R7, R6 ;  /* 0x0000000719197223 */ /* 0x002fe20000000006 */
[----:B------:R-:W-:Y:S06]  /*09e0*/  BAR.SYNC.DEFER_BLOCKING 0x0 ;  /* 0x0000000000007b1d */ /* 0x000fec0000010000 */
[----:B------:R-:W-:Y:S05]  /*09f0*/  @P1 BRA `(.L_x_2) ;  /* 0xfffffff8002c1947 */ /* 0x000fea000383ffff */
[----:B------:R-:W-:-:S07]  /*0a00*/  LOP3.LUT R4, R22, 0x7fffffe0, RZ, 0xc0, !PT ;  /* 0x7fffffe016047812 */ /* 0x000fce00078ec0ff */
.L_x_1:
[----:B------:R-:W-:-:S13]  /*0a10*/  LOP3.LUT P0, RZ, R22, 0x10, RZ, 0xc0, !PT ;  /* 0x0000001016ff7812 */ /* 0x000fda000780c0ff */
[----:B------:R-:W-:Y:S05]  /*0a20*/  @!P0 BRA `(.L_x_0) ;  /* 0x0000000000dc8947 */ /* 0x000fea0003800000 */
[-C--:B------:R-:W-:Y:S02]  /*0a30*/  IADD3 R10, PT, PT, R10, R4.reuse, RZ ;  /* 0x000000040a0a7210 */ /* 0x080fe40007ffe0ff */
[----:B------:R-:W-:Y:S02]  /*0a40*/  IADD3 R9, PT, PT, R9, R4, RZ ;  /* 0x0000000409097210 */ /* 0x000fe40007ffe0ff */
[-C--:B------:R-:W-:Y:S02]  /*0a50*/  ISETP.GE.AND P0, PT, R10, R0.reuse, PT ;  /* 0x000000000a00720c */ /* 0x080fe40003f06270 */
[----:B------:R-:W-:Y:S02]  /*0a60*/  VIMNMX R5, PT, PT, R2, R9, !PT ;  /* 0x0000000902057248 */ /* 0x000fe40007fe0100 */
[-C--:B------:R-:W-:Y:S02]  /*0a70*/  ISETP.GE.U32.OR P0, PT, R3, R0.reuse, P0 ;  /* 0x000000000300720c */ /* 0x080fe40000706470 */
[----:B------:R-:W-:-:S11]  /*0a80*/  ISETP.GE.AND P1, PT, R5, R0, PT ;  /* 0x000000000500720c */ /* 0x000fd60003f26270 */
[----:B------:R-:W0:Y:S01]  /*0a90*/  @!P0 LDC.64 R6, c[0x0][0x380] ;  /* 0x0000e000ff068b82 */ /* 0x000e220000000a00 */
[----:B------:R-:W-:Y:S01]  /*0aa0*/  @!P0 IADD3 R23, PT, PT, R23, R10, RZ ;  /* 0x0000000a17178210 */ /* 0x000fe20007ffe0ff */
[----:B------:R-:W-:-:S06]  /*0ab0*/  @!P1 IMAD R9, R9, R0, R2 ;  /* 0x0000000009099224 */ /* 0x000fcc00078e0202 */
[----:B------:R-:W1:Y:S01]  /*0ac0*/  @!P1 LDC.64 R4, c[0x0][0x388] ;  /* 0x0000e200ff049b82 */ /* 0x000e620000000a00 */
[----:B0-----:R-:W-:Y:S01]  /*0ad0*/  @!P0 IMAD.WIDE.U32 R6, R23, 0x4, R6 ;  /* 0x0000000417068825 */ /* 0x001fe200078e0006 */
[----:B------:R-:W-:-:S06]  /*0ae0*/  CS2R R22, SRZ ;  /* 0x0000000000167805 */ /* 0x000fcc000001ff00 */
[----:B------:R-:W2:Y:S01]  /*0af0*/  @!P0 LDG.E R22, desc[UR8][R6.64] ;  /* 0x0000000806168981 */ /* 0x000ea2000c1e1900 */
[----:B-1----:R-:W-:-:S05]  /*0b00*/  @!P1 IMAD.WIDE R4, R9, 0x4, R4 ;  /* 0x0000000409049825 */ /* 0x002fca00078e0204 */
[----:B------:R-:W3:Y:S04]  /*0b10*/  @!P1 LDG.E R23, desc[UR8][R4.64] ;  /* 0x0000000804179981 */ /* 0x000ee8000c1e1900 */
[----:B--2---:R-:W-:Y:S04]  /*0b20*/  STS [R21], R22 ;  /* 0x0000001615007388 */ /* 0x004fe80000000800 */
[----:B---3--:R-:W-:Y:S01]  /*0b30*/  STS [R20], R23 ;  /* 0x0000001714007388 */ /* 0x008fe20000000800 */
[----:B------:R-:W-:Y:S06]  /*0b40*/  BAR.SYNC.DEFER_BLOCKING 0x0 ;  /* 0x0000000000007b1d */ /* 0x000fec0000010000 */
[----:B------:R-:W-:Y:S04]  /*0b50*/  LDS R24, [R16] ;  /* 0x0000000010187984 */ /* 0x000fe80000000800 */
[----:B------:R-:W0:Y:S04]  /*0b60*/  LDS.128 R12, [R17] ;  /* 0x00000000110c7984 */ /* 0x000e280000000c00 */
[----:B------:R-:W1:Y:S04]  /*0b70*/  LDS R29, [R16+0x40] ;  /* 0x00004000101d7984 */ /* 0x000e680000000800 */
[----:B------:R-:W2:Y:S04]  /*0b80*/  LDS R27, [R16+0x80] ;  /* 0x00008000101b7984 */ /* 0x000ea80000000800 */
[----:B------:R-:W3:Y:S04]  /*0b90*/  LDS R26, [R16+0xc0] ;  /* 0x0000c000101a7984 */ /* 0x000ee80000000800 */
[----:B------:R-:W-:Y:S04]  /*0ba0*/  LDS R19, [R16+0x100] ;  /* 0x0001000010137984 */ /* 0x000fe80000000800 */
[----:B------:R-:W4:Y:S04]  /*0bb0*/  LDS.128 R8, [R17+0x10] ;  /* 0x0000100011087984 */ /* 0x000f280000000c00 */
[----:B------:R-:W5:Y:S04]  /*0bc0*/  LDS R18, [R16+0x140] ;  /* 0x0001400010127984 */ /* 0x000f680000000800 */
[----:B------:R-:W5:Y:S04]  /*0bd0*/  LDS R21, [R16+0x180] ;  /* 0x0001800010157984 */ /* 0x000f680000000800 */
[----:B------:R-:W5:Y:S04]  /*0be0*/  LDS R20, [R16+0x1c0] ;  /* 0x0001c00010147984 */ /* 0x000f680000000800 */
[----:B------:R-:W-:Y:S04]  /*0bf0*/  LDS R23, [R16+0x200] ;  /* 0x0002000010177984 */ /* 0x000fe80000000800 */
[----:B------:R-:W5:Y:S01]  /*0c00*/  LDS.128 R4, [R17+0x20] ;  /* 0x0000200011047984 */ /* 0x000f620000000c00 */
[----:B0-----:R-:W-:-:S03]  /*0c10*/  FFMA R12, R12, R24, R25 ;  /* 0x000000180c0c7223 */ /* 0x001fc60000000019 */
[----:B------:R-:W0:Y:S01]  /*0c20*/  LDS R22, [R16+0x240] ;  /* 0x0002400010167984 */ /* 0x000e220000000800 */
[----:B-1----:R-:W-:-:S03]  /*0c30*/  FFMA R12, R29, R13, R12 ;  /* 0x0000000d1d0c7223 */ /* 0x002fc6000000000c */
[----:B------:R-:W1:Y:S01]  /*0c40*/  LDS R25, [R16+0x280] ;  /* 0x0002800010197984 */ /* 0x000e620000000800 */
[----:B--2---:R-:W-:-:S03]  /*0c50*/  FFMA R27, R27, R14, R12 ;  /* 0x0000000e1b1b7223 */ /* 0x004fc6000000000c */
[----:B------:R-:W2:Y:S01]  /*0c60*/  LDS R24, [R16+0x2c0] ;  /* 0x0002c00010187984 */ /* 0x000ea20000000800 */
[----:B---3--:R-:W-:-:S03]  /*0c70*/  FFMA R29, R26, R15, R27 ;  /* 0x0000000f1a1d7223 */ /* 0x008fc6000000001b */
[----:B------:R-:W-:Y:S04]  /*0c80*/  LDS R27, [R16+0x300] ;  /* 0x00030000101b7984 */ /* 0x000fe80000000800 */
[----:B------:R-:W3:Y:S01]  /*0c90*/  LDS.128 R12, [R17+0x30] ;  /* 0x00003000110c7984 */ /* 0x000ee20000000c00 */
[----:B----4-:R-:W-:-:S03]  /*0ca0*/  FFMA R19, R8, R19, R29 ;  /* 0x0000001308137223 */ /* 0x010fc6000000001d */
[----:B------:R-:W4:Y:S01]  /*0cb0*/  LDS R8, [R16+0x340] ;  /* 0x0003400010087984 */ /* 0x000f220000000800 */
[----:B-----5:R-:W-:-:S03]  /*0cc0*/  FFMA R26, R18, R9, R19 ;  /* 0x00000009121a7223 */ /* 0x020fc60000000013 */
[----:B------:R-:W5:Y:S04]  /*0cd0*/  LDS R9, [R16+0x380] ;  /* 0x0003800010097984 */ /* 0x000f680000000800 */
[----:B------:R-:W5:Y:S01]  /*0ce0*/  LDS R18, [R16+0x3c0] ;  /* 0x0003c00010127984 */ /* 0x000f620000000800 */
[----:B------:R-:W-:-:S04]  /*0cf0*/  FFMA R21, R21, R10, R26 ;  /* 0x0000000a15157223 */ /* 0x000fc8000000001a */
[----:B------:R-:W-:-:S04]  /*0d00*/  FFMA R11, R20, R11, R21 ;  /* 0x0000000b140b7223 */ /* 0x000fc80000000015 */
[----:B------:R-:W-:-:S04]  /*0d10*/  FFMA R11, R4, R23, R11 ;  /* 0x00000017040b7223 */ /* 0x000fc8000000000b */
[----:B0-----:R-:W-:-:S04]  /*0d20*/  FFMA R22, R22, R5, R11 ;  /* 0x0000000516167223 */ /* 0x001fc8000000000b */
[----:B-1----:R-:W-:-:S04]  /*0d30*/  FFMA R25, R25, R6, R22 ;  /* 0x0000000619197223 */ /* 0x002fc80000000016 */
[----:B--2---:R-:W-:-:S04]  /*0d40*/  FFMA R7, R24, R7, R25 ;  /* 0x0000000718077223 */ /* 0x004fc80000000019 */
[----:B---3--:R-:W-:-:S04]  /*0d50*/  FFMA R7, R12, R27, R7 ;  /* 0x0000001b0c077223 */ /* 0x008fc80000000007 */
[----:B----4-:R-:W-:-:S04]  /*0d60*/  FFMA R8, R8, R13, R7 ;  /* 0x0000000d08087223 */ /* 0x010fc80000000007 */
[----:B-----5:R-:W-:-:S04]  /*0d70*/  FFMA R9, R9, R14, R8 ;  /* 0x0000000e09097223 */ /* 0x020fc80000000008 */
[----:B------:R-:W-:Y:S01]  /*0d80*/  FFMA R25, R18, R15, R9 ;  /* 0x0000000f12197223 */ /* 0x000fe20000000009 */
[----:B------:R-:W-:Y:S06]  /*0d90*/  BAR.SYNC.DEFER_BLOCKING 0x0 ;  /* 0x0000000000007b1d */ /* 0x000fec0000010000 */
.L_x_0:
[----:B------:R-:W-:-:S04]  /*0da0*/  VIMNMX R5, PT, PT, R3, R2, !PT ;  /* 0x0000000203057248 */ /* 0x000fc80007fe0100 */
[----:B------:R-:W-:-:S13]  /*0db0*/  ISETP.GE.AND P0, PT, R5, R0, PT ;  /* 0x000000000500720c */ /* 0x000fda0003f06270 */
[----:B------:R-:W-:Y:S05]  /*0dc0*/  @P0 EXIT ;  /* 0x000000000000094d */ /* 0x000fea0003800000 */
[----:B------:R-:W0:Y:S01]  /*0dd0*/  LDC.64 R4, c[0x0][0x390] ;  /* 0x0000e400ff047b82 */ /* 0x000e220000000a00 */
[----:B------:R-:W-:-:S04]  /*0de0*/  IMAD R3, R3, R0, R2 ;  /* 0x0000000003037224 */ /* 0x000fc800078e0202 */
[----:B0-----:R-:W-:-:S05]  /*0df0*/  IMAD.WIDE R2, R3, 0x4, R4 ;  /* 0x0000000403027825 */ /* 0x001fca00078e0204 */
[----:B------:R-:W-:Y:S01]  /*0e00*/  STG.E desc[UR8][R2.64], R25 ;  /* 0x0000001902007986 */ /* 0x000fe2000c101908 */
[----:B------:R-:W-:Y:S05]  /*0e10*/  EXIT ;  /* 0x000000000000794d */ /* 0x000fea0003800000 */
.L_x_3:
[----:B------:R-:W-:-:S00]  /*0e20*/  BRA `(.L_x_3) ;  /* 0xfffffffc00fc7947 */ /* 0x000fc0000383ffff */
[----:B------:R-:W-:-:S00]  /*0e30*/  NOP ;  /* 0x0000000000007918 */ /* 0x000fc00000000000 */
        /* <DEDUP_REMOVED lines=12> */
.L_x_4:


//--------------------- .nv.shared._Z19matrixMultiplyTiledPKfS0_Pfi --------------------------
	.section	.nv.shared._Z19matrixMultiplyTiledPKfS0_Pfi,"aw",@nobits
	.sectionflags	@""
	.align	4
.nv.shared._Z19matrixMultiplyTiledPKfS0_Pfi:
	.zero		3072


//--------------------- .nv.shared.reserved.0     --------------------------
	.section	.nv.shared.reserved.0,"aw",@nobits
	.weak		__nv_reservedSMEM_offset_0_alias
	.size		__nv_reservedSMEM_offset_0_alias, 0, 64
	.other		__nv_reservedSMEM_offset_0_alias,@"STO_CUDA_RESERVED_SHARED STV_DEFAULT"
__nv_reservedSMEM_offset_0_alias:
	.zero		0
	.zero		64


//--------------------- .nv.constant0._Z19matrixMultiplyTiledPKfS0_Pfi --------------------------
	.section	.nv.constant0._Z19matrixMultiplyTiledPKfS0_Pfi,"a",@progbits
	.sectionflags	@""
	.align	4
.nv.constant0._Z19matrixMultiplyTiledPKfS0_Pfi:
	.zero		924


//--------------------- SYMBOLS --------------------------

	.type		.nv.reservedSmem.offset0,@object
	.size		.nv.reservedSmem.offset0,0x4
	.type		.nv.reservedSmem.cap,@object
	.size		.nv.reservedSmem.cap,0x4
